//
// Generated by NVIDIA NVVM Compiler
//
// Compiler Build ID: CL-36424714
// Cuda compilation tools, release 13.0, V13.0.88
// Based on NVVM 20.0.0
//

.version 9.0
.target sm_100
.address_size 64

	// .globl	iterate_ac
// _ZZ10iterate_acE7changed has been demoted
.extern .shared .align 16 .b8 s_results[];

.visible .entry iterate_ac(
	.param .u64 .ptr .align 1 iterate_ac_param_0,
	.param .u64 .ptr .align 1 iterate_ac_param_1,
	.param .u32 iterate_ac_param_2,
	.param .u32 iterate_ac_param_3,
	.param .u64 .ptr .align 1 iterate_ac_param_4
)
{
	.reg .pred 	%p<20>;
	.reg .b32 	%r<112>;
	.reg .b64 	%rd<21>;
	// demoted variable
	.shared .align 4 .u32 _ZZ10iterate_acE7changed;
	ld.param.u64 	%rd5, [iterate_ac_param_0];
	ld.param.u64 	%rd6, [iterate_ac_param_1];
	ld.param.u32 	%r42, [iterate_ac_param_2];
	ld.param.u32 	%r43, [iterate_ac_param_3];
	ld.param.u64 	%rd4, [iterate_ac_param_4];
	cvta.to.global.u64 	%rd1, %rd6;
	cvta.to.global.u64 	%rd2, %rd5;
	mov.b32 	%r44, 0;
	st.shared.u32 	[_ZZ10iterate_acE7changed], %r44;
	bar.sync 	0;
	mov.u32 	%r1, %tid.x;
	mov.u32 	%r45, %ntid.x;
	mov.u32 	%r46, %ctaid.x;
	mad.lo.s32 	%r47, %r45, %r46, %r1;
	div.u32 	%r3, %r47, %r42;
	mul.lo.s32 	%r48, %r3, %r42;
	sub.s32 	%r2, %r47, %r48;
	setp.ge.s32 	%p1, %r2, %r42;
	setp.ge.s32 	%p2, %r3, %r43;
	or.pred  	%p3, %p1, %p2;
	@%p3 bra 	$L__BB0_25;
	add.s32 	%r49, %r48, %r2;
	mul.wide.s32 	%rd7, %r49, 4;
	add.s64 	%rd3, %rd2, %rd7;
	ld.global.u32 	%r5, [%rd3];
	setp.lt.s32 	%p4, %r2, 1;
	mov.u32 	%r103, %r5;
	@%p4 bra 	$L__BB0_6;
	ld.global.u32 	%r6, [%rd3+-4];
	setp.eq.s32 	%p5, %r6, 0;
	mov.b32 	%r98, 0;
	@%p5 bra 	$L__BB0_5;
	brev.b32 	%r52, %r6;
	bfind.shiftamt.u32 	%r97, %r52;
	mov.b32 	%r98, 0;
$L__BB0_4:
	shl.b32 	%r53, %r97, 2;
	mul.wide.s32 	%rd8, %r53, 4;
	add.s64 	%rd9, %rd1, %rd8;
	ld.global.u32 	%r54, [%rd9+12];
	or.b32  	%r98, %r54, %r98;
	add.s32 	%r55, %r97, 1;
	shr.s32 	%r56, %r6, %r55;
	brev.b32 	%r57, %r56;
	bfind.shiftamt.u32 	%r58, %r57;
	add.s32 	%r97, %r55, %r58;
	setp.ne.s32 	%p6, %r58, -1;
	@%p6 bra 	$L__BB0_4;
$L__BB0_5:
	and.b32  	%r103, %r5, %r98;
	st.global.u32 	[%rd3], %r103;
$L__BB0_6:
	add.s32 	%r59, %r42, -1;
	setp.ge.s32 	%p7, %r2, %r59;
	@%p7 bra 	$L__BB0_11;
	ld.global.u32 	%r15, [%rd3+4];
	setp.eq.s32 	%p8, %r15, 0;
	mov.b32 	%r102, 0;
	@%p8 bra 	$L__BB0_10;
	brev.b32 	%r62, %r15;
	bfind.shiftamt.u32 	%r101, %r62;
	mov.b32 	%r102, 0;
$L__BB0_9:
	shl.b32 	%r63, %r101, 2;
	mul.wide.s32 	%rd10, %r63, 4;
	add.s64 	%rd11, %rd1, %rd10;
	ld.global.u32 	%r64, [%rd11+8];
	or.b32  	%r102, %r64, %r102;
	add.s32 	%r65, %r101, 1;
	shr.s32 	%r66, %r15, %r65;
	brev.b32 	%r67, %r66;
	bfind.shiftamt.u32 	%r68, %r67;
	add.s32 	%r101, %r65, %r68;
	setp.ne.s32 	%p9, %r68, -1;
	@%p9 bra 	$L__BB0_9;
$L__BB0_10:
	and.b32  	%r103, %r103, %r102;
	st.global.u32 	[%rd3], %r103;
$L__BB0_11:
	setp.lt.s32 	%p10, %r3, 1;
	@%p10 bra 	$L__BB0_16;
	sub.s32 	%r70, %r48, %r42;
	add.s32 	%r71, %r70, %r2;
	mul.wide.s32 	%rd12, %r71, 4;
	add.s64 	%rd13, %rd2, %rd12;
	ld.global.u32 	%r24, [%rd13];
	setp.eq.s32 	%p11, %r24, 0;
	mov.b32 	%r106, 0;
	@%p11 bra 	$L__BB0_15;
	brev.b32 	%r73, %r24;
	bfind.shiftamt.u32 	%r105, %r73;
	mov.b32 	%r106, 0;
$L__BB0_14:
	shl.b32 	%r74, %r105, 2;
	mul.wide.s32 	%rd14, %r74, 4;
	add.s64 	%rd15, %rd1, %rd14;
	ld.global.u32 	%r75, [%rd15+4];
	or.b32  	%r106, %r75, %r106;
	add.s32 	%r76, %r105, 1;
	shr.s32 	%r77, %r24, %r76;
	brev.b32 	%r78, %r77;
	bfind.shiftamt.u32 	%r79, %r78;
	add.s32 	%r105, %r76, %r79;
	setp.ne.s32 	%p12, %r79, -1;
	@%p12 bra 	$L__BB0_14;
$L__BB0_15:
	and.b32  	%r103, %r103, %r106;
	st.global.u32 	[%rd3], %r103;
$L__BB0_16:
	add.s32 	%r80, %r43, -1;
	setp.ge.s32 	%p13, %r3, %r80;
	@%p13 bra 	$L__BB0_21;
	mul.wide.s32 	%rd16, %r42, 4;
	add.s64 	%rd17, %rd3, %rd16;
	ld.global.u32 	%r33, [%rd17];
	setp.eq.s32 	%p14, %r33, 0;
	mov.b32 	%r110, 0;
	@%p14 bra 	$L__BB0_20;
	brev.b32 	%r83, %r33;
	bfind.shiftamt.u32 	%r109, %r83;
	mov.b32 	%r110, 0;
$L__BB0_19:
	shl.b32 	%r84, %r109, 2;
	mul.wide.s32 	%rd18, %r84, 4;
	add.s64 	%rd19, %rd1, %rd18;
	ld.global.u32 	%r85, [%rd19];
	or.b32  	%r110, %r85, %r110;
	add.s32 	%r86, %r109, 1;
	shr.s32 	%r87, %r33, %r86;
	brev.b32 	%r88, %r87;
	bfind.shiftamt.u32 	%r89, %r88;
	add.s32 	%r109, %r86, %r89;
	setp.ne.s32 	%p15, %r89, -1;
	@%p15 bra 	$L__BB0_19;
$L__BB0_20:
	and.b32  	%r103, %r103, %r110;
	st.global.u32 	[%rd3], %r103;
$L__BB0_21:
	setp.eq.s32 	%p16, %r5, %r103;
	@%p16 bra 	$L__BB0_23;
	mov.b32 	%r90, 1;
	st.shared.u32 	[_ZZ10iterate_acE7changed], %r90;
$L__BB0_23:
	bar.sync 	0;
	mov.u32 	%r91, %tid.y;
	or.b32  	%r92, %r1, %r91;
	setp.ne.s32 	%p17, %r92, 0;
	ld.shared.u32 	%r93, [_ZZ10iterate_acE7changed];
	setp.eq.s32 	%p18, %r93, 0;
	or.pred  	%p19, %p17, %p18;
	@%p19 bra 	$L__BB0_25;
	cvta.to.global.u64 	%rd20, %rd4;
	mov.b32 	%r95, 1;
	st.global.u32 	[%rd20], %r95;
$L__BB0_25:
	ret;

}
	// .globl	collect_ids
.visible .entry collect_ids(
	.param .u64 .ptr .align 1 collect_ids_param_0,
	.param .u32 collect_ids_param_1,
	.param .u32 collect_ids_param_2,
	.param .u64 .ptr .align 1 collect_ids_param_3,
	.param .u64 .ptr .align 1 collect_ids_param_4
)
{
	.reg .pred 	%p<3>;
	.reg .b32 	%r<9>;
	.reg .b64 	%rd<11>;

	ld.param.u64 	%rd1, [collect_ids_param_0];
	ld.param.u32 	%r2, [collect_ids_param_1];
	ld.param.u32 	%r3, [collect_ids_param_2];
	ld.param.u64 	%rd2, [collect_ids_param_3];
	ld.param.u64 	%rd3, [collect_ids_param_4];
	mov.u32 	%r4, %tid.x;
	mov.u32 	%r5, %ntid.x;
	mov.u32 	%r6, %ctaid.x;
	mad.lo.s32 	%r1, %r5, %r6, %r4;
	setp.ge.u32 	%p1, %r1, %r3;
	@%p1 bra 	$L__BB1_3;
	cvta.to.global.u64 	%rd4, %rd1;
	mul.wide.u32 	%rd5, %r1, 4;
	add.s64 	%rd6, %rd4, %rd5;
	ld.global.u32 	%r7, [%rd6];
	setp.ne.s32 	%p2, %r7, %r2;
	@%p2 bra 	$L__BB1_3;
	cvta.to.global.u64 	%rd7, %rd3;
	atom.global.add.u32 	%r8, [%rd7], 1;
	cvta.to.global.u64 	%rd8, %rd2;
	mul.wide.u32 	%rd9, %r8, 4;
	add.s64 	%rd10, %rd8, %rd9;
	st.global.u32 	[%rd10], %r1;
$L__BB1_3:
	ret;

}
	// .globl	count_domains
.visible .entry count_domains(
	.param .u64 .ptr .align 1 count_domains_param_0,
	.param .u64 .ptr .align 1 count_domains_param_1,
	.param .u32 count_domains_param_2
)
{
	.reg .pred 	%p<2>;
	.reg .b32 	%r<8>;
	.reg .b64 	%rd<8>;

	ld.param.u64 	%rd1, [count_domains_param_0];
	ld.param.u64 	%rd2, [count_domains_param_1];
	ld.param.u32 	%r2, [count_domains_param_2];
	mov.u32 	%r3, %tid.x;
	mov.u32 	%r4, %ntid.x;
	mov.u32 	%r5, %ctaid.x;
	mad.lo.s32 	%r1, %r4, %r5, %r3;
	setp.ge.u32 	%p1, %r1, %r2;
	@%p1 bra 	$L__BB2_2;
	cvta.to.global.u64 	%rd3, %rd1;
	cvta.to.global.u64 	%rd4, %rd2;
	mul.wide.u32 	%rd5, %r1, 4;
	add.s64 	%rd6, %rd3, %rd5;
	ld.global.u32 	%r6, [%rd6];
	popc.b32 	%r7, %r6;
	add.s64 	%rd7, %rd4, %rd5;
	st.global.u32 	[%rd7], %r7;
$L__BB2_2:
	ret;

}
	// .globl	reduce_bounds
.visible .entry reduce_bounds(
	.param .u64 .ptr .align 1 reduce_bounds_param_0,
	.param .u64 .ptr .align 1 reduce_bounds_param_1,
	.param .u32 reduce_bounds_param_2,
	.param .u32 reduce_bounds_param_3
)
{
	.reg .pred 	%p<12>;
	.reg .b32 	%r<58>;
	.reg .b64 	%rd<13>;

	ld.param.u64 	%rd3, [reduce_bounds_param_0];
	ld.param.u64 	%rd4, [reduce_bounds_param_1];
	ld.param.u32 	%r24, [reduce_bounds_param_2];
	ld.param.u32 	%r25, [reduce_bounds_param_3];
	cvta.to.global.u64 	%rd1, %rd3;
	cvta.to.global.u64 	%rd2, %rd4;
	mov.u32 	%r1, %tid.x;
	mov.u32 	%r2, %ctaid.x;
	mov.u32 	%r51, %ntid.x;
	mul.lo.s32 	%r26, %r51, %r2;
	shl.b32 	%r27, %r26, 1;
	add.s32 	%r4, %r27, %r1;
	setp.lt.u32 	%p1, %r4, %r24;
	@%p1 bra 	$L__BB3_3;
	setp.ne.s32 	%p2, %r1, 0;
	@%p2 bra 	$L__BB3_11;
	mul.wide.u32 	%rd5, %r2, 4;
	add.s64 	%rd6, %rd2, %rd5;
	mov.b32 	%r28, 65535;
	st.global.u32 	[%rd6], %r28;
	bra.uni 	$L__BB3_11;
$L__BB3_3:
	setp.eq.s32 	%p3, %r25, 0;
	selp.b32 	%r5, 65535, -1, %p3;
	mul.wide.u32 	%rd7, %r4, 4;
	add.s64 	%rd8, %rd1, %rd7;
	ld.global.u32 	%r29, [%rd8];
	and.b32  	%r54, %r29, %r5;
	shr.u32 	%r55, %r29, 16;
	add.s32 	%r8, %r4, %r51;
	setp.ge.u32 	%p4, %r8, %r24;
	@%p4 bra 	$L__BB3_5;
	setp.eq.s32 	%p5, %r25, 0;
	selp.b32 	%r30, 16, 0, %p5;
	mul.wide.u32 	%rd9, %r8, 4;
	add.s64 	%rd10, %rd1, %rd9;
	ld.global.u32 	%r31, [%rd10];
	and.b32  	%r32, %r31, %r5;
	min.u32 	%r54, %r32, %r54;
	shr.u32 	%r33, %r31, %r30;
	max.u32 	%r55, %r33, %r55;
$L__BB3_5:
	shl.b32 	%r34, %r55, 16;
	or.b32  	%r35, %r34, %r54;
	shl.b32 	%r36, %r1, 2;
	mov.u32 	%r37, s_results;
	add.s32 	%r13, %r37, %r36;
	st.shared.u32 	[%r13], %r35;
	bar.sync 	0;
	setp.lt.u32 	%p6, %r51, 2;
	@%p6 bra 	$L__BB3_9;
$L__BB3_6:
	shr.u32 	%r17, %r51, 1;
	setp.ge.u32 	%p7, %r1, %r17;
	add.s32 	%r39, %r17, %r1;
	setp.ge.u32 	%p8, %r39, %r24;
	or.pred  	%p9, %p7, %p8;
	@%p9 bra 	$L__BB3_8;
	shl.b32 	%r40, %r17, 2;
	add.s32 	%r41, %r13, %r40;
	ld.shared.u32 	%r42, [%r41];
	and.b32  	%r43, %r42, 65535;
	min.u32 	%r54, %r43, %r54;
	shr.u32 	%r44, %r42, 16;
	max.u32 	%r55, %r44, %r55;
	shl.b32 	%r45, %r55, 16;
	or.b32  	%r46, %r45, %r54;
	st.shared.u32 	[%r13], %r46;
$L__BB3_8:
	bar.sync 	0;
	setp.gt.u32 	%p10, %r51, 3;
	mov.u32 	%r51, %r17;
	@%p10 bra 	$L__BB3_6;
$L__BB3_9:
	setp.ne.s32 	%p11, %r1, 0;
	@%p11 bra 	$L__BB3_11;
	shl.b32 	%r47, %r55, 16;
	or.b32  	%r48, %r47, %r54;
	mul.wide.u32 	%rd11, %r2, 4;
	add.s64 	%rd12, %rd2, %rd11;
	st.global.u32 	[%rd12], %r48;
$L__BB3_11:
	ret;

}


// ===== COMPILED SASS (sm_100) =====

	.target	sm_100

	.elftype	@"ET_EXEC"


//--------------------- .note.nv.tkinfo           --------------------------
	.section	.note.nv.tkinfo,"",@"SHT_NOTE"
	.sectionflags	@"SHF_NOTE_NV_TKINFO"
	.tkinfo
        /*0018*/ 	.word	0x00000002
        /*0030*/ 	.string	""
        /*0030*/ 	.string	"ptxas"
        /*0030*/ 	.string	"Cuda compilation tools, release 13.0, V13.0.88"
        /*0030*/ 	.string	"Build cuda_13.0.r13.0/compiler.36424714_0"
        /*0030*/ 	.string	"-arch sm_100 -m 64 "



//--------------------- .note.nv.cuinfo           --------------------------
	.section	.note.nv.cuinfo,"",@"SHT_NOTE"
	.sectionflags	@"SHF_NOTE_NV_CUINFO"
        /*0018*/ 	.short	0x0002
        /*001a*/ 	.short	0x0064
        /*001c*/ 	.short	0x0082
	.zero		2


//--------------------- .nv.info                  --------------------------
	.section	.nv.info,"",@"SHT_CUDA_INFO"
	.align	4


	//----- nvinfo : EIATTR_REGCOUNT
	.align		4
        /*0000*/ 	.byte	0x04, 0x2f
        /*0002*/ 	.short	(.L_1 - .L_0)
	.align		4
.L_0:
        /*0004*/ 	.word	index@(iterate_ac)
        /*0008*/ 	.word	0x00000017


	//----- nvinfo : EIATTR_FRAME_SIZE
	.align		4
.L_1:
        /*000c*/ 	.byte	0x04, 0x11
        /*000e*/ 	.short	(.L_3 - .L_2)
	.align		4
.L_2:
        /*0010*/ 	.word	index@(iterate_ac)
        /*0014*/ 	.word	0x00000000


	//----- nvinfo : EIATTR_REGCOUNT
	.align		4
.L_3:
        /*0018*/ 	.byte	0x04, 0x2f
        /*001a*/ 	.short	(.L_5 - .L_4)
	.align		4
.L_4:
        /*001c*/ 	.word	index@(collect_ids)
        /*0020*/ 	.word	0x0000000e


	//----- nvinfo : EIATTR_FRAME_SIZE
	.align		4
.L_5:
        /*0024*/ 	.byte	0x04, 0x11
        /*0026*/ 	.short	(.L_7 - .L_6)
	.align		4
.L_6:
        /*0028*/ 	.word	index@(collect_ids)
        /*002c*/ 	.word	0x00000000


	//----- nvinfo : EIATTR_REGCOUNT
	.align		4
.L_7:
        /*0030*/ 	.byte	0x04, 0x2f
        /*0032*/ 	.short	(.L_9 - .L_8)
	.align		4
.L_8:
        /*0034*/ 	.word	index@(count_domains)
        /*0038*/ 	.word	0x0000000c


	//----- nvinfo : EIATTR_FRAME_SIZE
	.align		4
.L_9:
        /*003c*/ 	.byte	0x04, 0x11
        /*003e*/ 	.short	(.L_11 - .L_10)
	.align		4
.L_10:
        /*0040*/ 	.word	index@(count_domains)
        /*0044*/ 	.word	0x00000000


	//----- nvinfo : EIATTR_REGCOUNT
	.align		4
.L_11:
        /*0048*/ 	.byte	0x04, 0x2f
        /*004a*/ 	.short	(.L_13 - .L_12)
	.align		4
.L_12:
        /*004c*/ 	.word	index@(reduce_bounds)
        /*0050*/ 	.word	0x0000000e


	//----- nvinfo : EIATTR_FRAME_SIZE
	.align		4
.L_13:
        /*0054*/ 	.byte	0x04, 0x11
        /*0056*/ 	.short	(.L_15 - .L_14)
	.align		4
.L_14:
        /*0058*/ 	.word	index@(reduce_bounds)
        /*005c*/ 	.word	0x00000000


	//----- nvinfo : EIATTR_MIN_STACK_SIZE
	.align		4
.L_15:
        /*0060*/ 	.byte	0x04, 0x12
        /*0062*/ 	.short	(.L_17 - .L_16)
	.align		4
.L_16:
        /*0064*/ 	.word	index@(reduce_bounds)
        /*0068*/ 	.word	0x00000000


	//----- nvinfo : EIATTR_MIN_STACK_SIZE
	.align		4
.L_17:
        /*006c*/ 	.byte	0x04, 0x12
        /*006e*/ 	.short	(.L_19 - .L_18)
	.align		4
.L_18:
        /*0070*/ 	.word	index@(count_domains)
        /*0074*/ 	.word	0x00000000


	//----- nvinfo : EIATTR_MIN_STACK_SIZE
	.align		4
.L_19:
        /*0078*/ 	.byte	0x04, 0x12
        /*007a*/ 	.short	(.L_21 - .L_20)
	.align		4
.L_20:
        /*007c*/ 	.word	index@(collect_ids)
        /*0080*/ 	.word	0x00000000


	//----- nvinfo : EIATTR_MIN_STACK_SIZE
	.align		4
.L_21:
        /*0084*/ 	.byte	0x04, 0x12
        /*0086*/ 	.short	(.L_23 - .L_22)
	.align		4
.L_22:
        /*0088*/ 	.word	index@(iterate_ac)
        /*008c*/ 	.word	0x00000000
.L_23:


//--------------------- .nv.compat                --------------------------
	.section	.nv.compat,"",@"SHT_CUDA_COMPAT_INFO"
	.align	4
        /*0000*/ 	.byte	0x02, 0x09, 0x00, 0x00, 0x02, 0x02, 0x01, 0x00, 0x02, 0x05, 0x05, 0x00, 0x03, 0x07, 0x01, 0x01
        /*0010*/ 	.byte	0x02, 0x03, 0x00, 0x00, 0x02, 0x06, 0x01, 0x00, 0x04, 0x0b, 0x08, 0x00, 0x09, 0x00, 0x00, 0x00
        /*0020*/ 	.byte	0x00, 0x00, 0x00, 0x00


//--------------------- .nv.info.reduce_bounds    --------------------------
	.section	.nv.info.reduce_bounds,"",@"SHT_CUDA_INFO"
	.sectionflags	@""
	.align	4


	//----- nvinfo : EIATTR_CUDA_API_VERSION
	.align		4
        /*0000*/ 	.byte	0x04, 0x37
        /*0002*/ 	.short	(.L_25 - .L_24)
.L_24:
        /*0004*/ 	.word	0x00000082


	//----- nvinfo : EIATTR_KPARAM_INFO
	.align		4
.L_25:
        /*0008*/ 	.byte	0x04, 0x17
        /*000a*/ 	.short	(.L_27 - .L_26)
.L_26:
        /*000c*/ 	.word	0x00000000
        /*0010*/ 	.short	0x0003
        /*0012*/ 	.short	0x0014
        /*0014*/ 	.byte	0x00, 0xf0, 0x11, 0x00


	//----- nvinfo : EIATTR_KPARAM_INFO
	.align		4
.L_27:
        /*0018*/ 	.byte	0x04, 0x17
        /*001a*/ 	.short	(.L_29 - .L_28)
.L_28:
        /*001c*/ 	.word	0x00000000
        /*0020*/ 	.short	0x0002
        /*0022*/ 	.short	0x0010
        /*0024*/ 	.byte	0x00, 0xf0, 0x11, 0x00


	//----- nvinfo : EIATTR_KPARAM_INFO
	.align		4
.L_29:
        /*0028*/ 	.byte	0x04, 0x17
        /*002a*/ 	.short	(.L_31 - .L_30)
.L_30:
        /*002c*/ 	.word	0x00000000
        /*0030*/ 	.short	0x0001
        /*0032*/ 	.short	0x0008
        /*0034*/ 	.byte	0x00, 0xf5, 0x21, 0x00


	//----- nvinfo : EIATTR_KPARAM_INFO
	.align		4
.L_31:
        /*0038*/ 	.byte	0x04, 0x17
        /*003a*/ 	.short	(.L_33 - .L_32)
.L_32:
        /*003c*/ 	.word	0x00000000
        /*0040*/ 	.short	0x0000
        /*0042*/ 	.short	0x0000
        /*0044*/ 	.byte	0x00, 0xf5, 0x21, 0x00


	//----- nvinfo : EIATTR_SPARSE_MMA_MASK
	.align		4
.L_33:
        /*0048*/ 	.byte	0x03, 0x50
        /*004a*/ 	.short	0x0000


	//----- nvinfo : EIATTR_MAXREG_COUNT
	.align		4
        /*004c*/ 	.byte	0x03, 0x1b
        /*004e*/ 	.short	0x00ff


	//----- nvinfo : EIATTR_NUM_BARRIERS
	.align		4
        /*0050*/ 	.byte	0x02, 0x4c
        /*0052*/ 	.byte	0x01
	.zero		1


	//----- nvinfo : EIATTR_MERCURY_ISA_VERSION
	.align		4
        /*0054*/ 	.byte	0x03, 0x5f
        /*0056*/ 	.short	0x0101


	//----- nvinfo : EIATTR_VRC_CTA_INIT_COUNT
	.align		4
        /*0058*/ 	.byte	0x02, 0x4a
	.zero		1
	.zero		1


	//----- nvinfo : EIATTR_EXIT_INSTR_OFFSETS
	.align		4
        /*005c*/ 	.byte	0x04, 0x1c
        /*005e*/ 	.short	(.L_35 - .L_34)


	//   ....[0]....
.L_34:
        /*0060*/ 	.word	0x000000c0


	//   ....[1]....
        /*0064*/ 	.word	0x00000110


	//   ....[2]....
        /*0068*/ 	.word	0x00000450


	//   ....[3]....
        /*006c*/ 	.word	0x000004b0


	//----- nvinfo : EIATTR_CRS_STACK_SIZE
	.align		4
.L_35:
        /*0070*/ 	.byte	0x04, 0x1e
        /*0072*/ 	.short	(.L_37 - .L_36)
.L_36:
        /*0074*/ 	.word	0x00000000


	//----- nvinfo : EIATTR_CBANK_PARAM_SIZE
	.align		4
.L_37:
        /*0078*/ 	.byte	0x03, 0x19
        /*007a*/ 	.short	0x0018


	//----- nvinfo : EIATTR_PARAM_CBANK
	.align		4
        /*007c*/ 	.byte	0x04, 0x0a
        /*007e*/ 	.short	(.L_39 - .L_38)
	.align		4
.L_38:
        /*0080*/ 	.word	index@(.nv.constant0.reduce_bounds)
        /*0084*/ 	.short	0x0380
        /*0086*/ 	.short	0x0018


	//----- nvinfo : EIATTR_SW_WAR
	.align		4
.L_39:
        /*0088*/ 	.byte	0x04, 0x36
        /*008a*/ 	.short	(.L_41 - .L_40)
.L_40:
        /*008c*/ 	.word	0x00000008
.L_41:


//--------------------- .nv.info.count_domains    --------------------------
	.section	.nv.info.count_domains,"",@"SHT_CUDA_INFO"
	.sectionflags	@""
	.align	4


	//----- nvinfo : EIATTR_CUDA_API_VERSION
	.align		4
        /*0000*/ 	.byte	0x04, 0x37
        /*0002*/ 	.short	(.L_43 - .L_42)
.L_42:
        /*0004*/ 	.word	0x00000082


	//----- nvinfo : EIATTR_KPARAM_INFO
	.align		4
.L_43:
        /*0008*/ 	.byte	0x04, 0x17
        /*000a*/ 	.short	(.L_45 - .L_44)
.L_44:
        /*000c*/ 	.word	0x00000000
        /*0010*/ 	.short	0x0002
        /*0012*/ 	.short	0x0010
        /*0014*/ 	.byte	0x00, 0xf0, 0x11, 0x00


	//----- nvinfo : EIATTR_KPARAM_INFO
	.align		4
.L_45:
        /*0018*/ 	.byte	0x04, 0x17
        /*001a*/ 	.short	(.L_47 - .L_46)
.L_46:
        /*001c*/ 	.word	0x00000000
        /*0020*/ 	.short	0x0001
        /*0022*/ 	.short	0x0008
        /*0024*/ 	.byte	0x00, 0xf5, 0x21, 0x00


	//----- nvinfo : EIATTR_KPARAM_INFO
	.align		4
.L_47:
        /*0028*/ 	.byte	0x04, 0x17
        /*002a*/ 	.short	(.L_49 - .L_48)
.L_48:
        /*002c*/ 	.word	0x00000000
        /*0030*/ 	.short	0x0000
        /*0032*/ 	.short	0x0000
        /*0034*/ 	.byte	0x00, 0xf5, 0x21, 0x00


	//----- nvinfo : EIATTR_SPARSE_MMA_MASK
	.align		4
.L_49:
        /*0038*/ 	.byte	0x03, 0x50
        /*003a*/ 	.short	0x0000


	//----- nvinfo : EIATTR_MAXREG_COUNT
	.align		4
        /*003c*/ 	.byte	0x03, 0x1b
        /*003e*/ 	.short	0x00ff


	//----- nvinfo : EIATTR_MERCURY_ISA_VERSION
	.align		4
        /*0040*/ 	.byte	0x03, 0x5f
        /*0042*/ 	.short	0x0101


	//----- nvinfo : EIATTR_VRC_CTA_INIT_COUNT
	.align		4
        /*0044*/ 	.byte	0x02, 0x4a
	.zero		1
	.zero		1


	//----- nvinfo : EIATTR_EXIT_INSTR_OFFSETS
	.align		4
        /*0048*/ 	.byte	0x04, 0x1c
        /*004a*/ 	.short	(.L_51 - .L_50)


	//   ....[0]....
.L_50:
        /*004c*/ 	.word	0x00000070


	//   ....[1]....
        /*0050*/ 	.word	0x00000100


	//----- nvinfo : EIATTR_CBANK_PARAM_SIZE
	.align		4
.L_51:
        /*0054*/ 	.byte	0x03, 0x19
        /*0056*/ 	.short	0x0014


	//----- nvinfo : EIATTR_PARAM_CBANK
	.align		4
        /*0058*/ 	.byte	0x04, 0x0a
        /*005a*/ 	.short	(.L_53 - .L_52)
	.align		4
.L_52:
        /*005c*/ 	.word	index@(.nv.constant0.count_domains)
        /*0060*/ 	.short	0x0380
        /*0062*/ 	.short	0x0014


	//----- nvinfo : EIATTR_SW_WAR
	.align		4
.L_53:
        /*0064*/ 	.byte	0x04, 0x36
        /*0066*/ 	.short	(.L_55 - .L_54)
.L_54:
        /*0068*/ 	.word	0x00000008
.L_55:


//--------------------- .nv.info.collect_ids      --------------------------
	.section	.nv.info.collect_ids,"",@"SHT_CUDA_INFO"
	.sectionflags	@""
	.align	4


	//----- nvinfo : EIATTR_CUDA_API_VERSION
	.align		4
        /*0000*/ 	.byte	0x04, 0x37
        /*0002*/ 	.short	(.L_57 - .L_56)
.L_56:
        /*0004*/ 	.word	0x00000082


	//----- nvinfo : EIATTR_KPARAM_INFO
	.align		4
.L_57:
        /*0008*/ 	.byte	0x04, 0x17
        /*000a*/ 	.short	(.L_59 - .L_58)
.L_58:
        /*000c*/ 	.word	0x00000000
        /*0010*/ 	.short	0x0004
        /*0012*/ 	.short	0x0018
        /*0014*/ 	.byte	0x00, 0xf5, 0x21, 0x00


	//----- nvinfo : EIATTR_KPARAM_INFO
	.align		4
.L_59:
        /*0018*/ 	.byte	0x04, 0x17
        /*001a*/ 	.short	(.L_61 - .L_60)
.L_60:
        /*001c*/ 	.word	0x00000000
        /*0020*/ 	.short	0x0003
        /*0022*/ 	.short	0x0010
        /*0024*/ 	.byte	0x00, 0xf5, 0x21, 0x00


	//----- nvinfo : EIATTR_KPARAM_INFO
	.align		4
.L_61:
        /*0028*/ 	.byte	0x04, 0x17
        /*002a*/ 	.short	(.L_63 - .L_62)
.L_62:
        /*002c*/ 	.word	0x00000000
        /*0030*/ 	.short	0x0002
        /*0032*/ 	.short	0x000c
        /*0034*/ 	.byte	0x00, 0xf0, 0x11, 0x00


	//----- nvinfo : EIATTR_KPARAM_INFO
	.align		4
.L_63:
        /*0038*/ 	.byte	0x04, 0x17
        /*003a*/ 	.short	(.L_65 - .L_64)
.L_64:
        /*003c*/ 	.word	0x00000000
        /*0040*/ 	.short	0x0001
        /*0042*/ 	.short	0x0008
        /*0044*/ 	.byte	0x00, 0xf0, 0x11, 0x00


	//----- nvinfo : EIATTR_KPARAM_INFO
	.align		4
.L_65:
        /*0048*/ 	.byte	0x04, 0x17
        /*004a*/ 	.short	(.L_67 - .L_66)
.L_66:
        /*004c*/ 	.word	0x00000000
        /*0050*/ 	.short	0x0000
        /*0052*/ 	.short	0x0000
        /*0054*/ 	.byte	0x00, 0xf5, 0x21, 0x00


	//----- nvinfo : EIATTR_SPARSE_MMA_MASK
	.align		4
.L_67:
        /*0058*/ 	.byte	0x03, 0x50
        /*005a*/ 	.short	0x0000


	//----- nvinfo : EIATTR_MAXREG_COUNT
	.align		4
        /*005c*/ 	.byte	0x03, 0x1b
        /*005e*/ 	.short	0x00ff


	//----- nvinfo : EIATTR_MERCURY_ISA_VERSION
	.align		4
        /*0060*/ 	.byte	0x03, 0x5f
        /*0062*/ 	.short	0x0101


	//----- nvinfo : EIATTR_INT_WARP_WIDE_INSTR_OFFSETS
	.align		4
        /*0064*/ 	.byte	0x04, 0x31
        /*0066*/ 	.short	(.L_69 - .L_68)


	//   ....[0]....
.L_68:
        /*0068*/ 	.word	0x00000100


	//   ....[1]....
        /*006c*/ 	.word	0x000001a0


	//----- nvinfo : EIATTR_VRC_CTA_INIT_COUNT
	.align		4
.L_69:
        /*0070*/ 	.byte	0x02, 0x4a
	.zero		1
	.zero		1


	//----- nvinfo : EIATTR_EXIT_INSTR_OFFSETS
	.align		4
        /*0074*/ 	.byte	0x04, 0x1c
        /*0076*/ 	.short	(.L_71 - .L_70)


	//   ....[0]....
.L_70:
        /*0078*/ 	.word	0x00000070


	//   ....[1]....
        /*007c*/ 	.word	0x000000e0


	//   ....[2]....
        /*0080*/ 	.word	0x000001e0


	//----- nvinfo : EIATTR_CBANK_PARAM_SIZE
	.align		4
.L_71:
        /*0084*/ 	.byte	0x03, 0x19
        /*0086*/ 	.short	0x0020


	//----- nvinfo : EIATTR_PARAM_CBANK
	.align		4
        /*0088*/ 	.byte	0x04, 0x0a
        /*008a*/ 	.short	(.L_73 - .L_72)
	.align		4
.L_72:
        /*008c*/ 	.word	index@(.nv.constant0.collect_ids)
        /*0090*/ 	.short	0x0380
        /*0092*/ 	.short	0x0020


	//----- nvinfo : EIATTR_SW_WAR
	.align		4
.L_73:
        /*0094*/ 	.byte	0x04, 0x36
        /*0096*/ 	.short	(.L_75 - .L_74)
.L_74:
        /*0098*/ 	.word	0x00000008
.L_75:


//--------------------- .nv.info.iterate_ac       --------------------------
	.section	.nv.info.iterate_ac,"",@"SHT_CUDA_INFO"
	.sectionflags	@""
	.align	4


	//----- nvinfo : EIATTR_CUDA_API_VERSION
	.align		4
        /*0000*/ 	.byte	0x04, 0x37
        /*0002*/ 	.short	(.L_77 - .L_76)
.L_76:
        /*0004*/ 	.word	0x00000082


	//----- nvinfo : EIATTR_KPARAM_INFO
	.align		4
.L_77:
        /*0008*/ 	.byte	0x04, 0x17
        /*000a*/ 	.short	(.L_79 - .L_78)
.L_78:
        /*000c*/ 	.word	0x00000000
        /*0010*/ 	.short	0x0004
        /*0012*/ 	.short	0x0018
        /*0014*/ 	.byte	0x00, 0xf5, 0x21, 0x00


	//----- nvinfo : EIATTR_KPARAM_INFO
	.align		4
.L_79:
        /*0018*/ 	.byte	0x04, 0x17
        /*001a*/ 	.short	(.L_81 - .L_80)
.L_80:
        /*001c*/ 	.word	0x00000000
        /*0020*/ 	.short	0x0003
        /*0022*/ 	.short	0x0014
        /*0024*/ 	.byte	0x00, 0xf0, 0x11, 0x00


	//----- nvinfo : EIATTR_KPARAM_INFO
	.align		4
.L_81:
        /*0028*/ 	.byte	0x04, 0x17
        /*002a*/ 	.short	(.L_83 - .L_82)
.L_82:
        /*002c*/ 	.word	0x00000000
        /*0030*/ 	.short	0x0002
        /*0032*/ 	.short	0x0010
        /*0034*/ 	.byte	0x00, 0xf0, 0x11, 0x00


	//----- nvinfo : EIATTR_KPARAM_INFO
	.align		4
.L_83:
        /*0038*/ 	.byte	0x04, 0x17
        /*003a*/ 	.short	(.L_85 - .L_84)
.L_84:
        /*003c*/ 	.word	0x00000000
        /*0040*/ 	.short	0x0001
        /*0042*/ 	.short	0x0008
        /*0044*/ 	.byte	0x00, 0xf5, 0x21, 0x00


	//----- nvinfo : EIATTR_KPARAM_INFO
	.align		4
.L_85:
        /*0048*/ 	.byte	0x04, 0x17
        /*004a*/ 	.short	(.L_87 - .L_86)
.L_86:
        /*004c*/ 	.word	0x00000000
        /*0050*/ 	.short	0x0000
        /*0052*/ 	.short	0x0000
        /*0054*/ 	.byte	0x00, 0xf5, 0x21, 0x00


	//----- nvinfo : EIATTR_SPARSE_MMA_MASK
	.align		4
.L_87:
        /*0058*/ 	.byte	0x03, 0x50
        /*005a*/ 	.short	0x0000


	//----- nvinfo : EIATTR_MAXREG_COUNT
	.align		4
        /*005c*/ 	.byte	0x03, 0x1b
        /*005e*/ 	.short	0x00ff


	//----- nvinfo : EIATTR_NUM_BARRIERS
	.align		4
        /*0060*/ 	.byte	0x02, 0x4c
        /*0062*/ 	.byte	0x01
	.zero		1


	//----- nvinfo : EIATTR_MERCURY_ISA_VERSION
	.align		4
        /*0064*/ 	.byte	0x03, 0x5f
        /*0066*/ 	.short	0x0101


	//----- nvinfo : EIATTR_VRC_CTA_INIT_COUNT
	.align		4
        /*0068*/ 	.byte	0x02, 0x4a
	.zero		1
	.zero		1


	//----- nvinfo : EIATTR_EXIT_INSTR_OFFSETS
	.align		4
        /*006c*/ 	.byte	0x04, 0x1c
        /*006e*/ 	.short	(.L_89 - .L_88)


	//   ....[0]....
.L_88:
        /*0070*/ 	.word	0x00000210


	//   ....[1]....
        /*0074*/ 	.word	0x00000a10


	//   ....[2]....
        /*0078*/ 	.word	0x00000a50


	//----- nvinfo : EIATTR_CRS_STACK_SIZE
	.align		4
.L_89:
        /*007c*/ 	.byte	0x04, 0x1e
        /*007e*/ 	.short	(.L_91 - .L_90)
.L_90:
        /*0080*/ 	.word	0x00000000


	//----- nvinfo : EIATTR_CBANK_PARAM_SIZE
	.align		4
.L_91:
        /*0084*/ 	.byte	0x03, 0x19
        /*0086*/ 	.short	0x0020


	//----- nvinfo : EIATTR_PARAM_CBANK
	.align		4
        /*0088*/ 	.byte	0x04, 0x0a
        /*008a*/ 	.short	(.L_93 - .L_92)
	.align		4
.L_92:
        /*008c*/ 	.word	index@(.nv.constant0.iterate_ac)
        /*0090*/ 	.short	0x0380
        /*0092*/ 	.short	0x0020


	//----- nvinfo : EIATTR_SW_WAR
	.align		4
.L_93:
        /*0094*/ 	.byte	0x04, 0x36
        /*0096*/ 	.short	(.L_95 - .L_94)
.L_94:
        /*0098*/ 	.word	0x00000008
.L_95:


//--------------------- .nv.callgraph             --------------------------
	.section	.nv.callgraph,"",@"SHT_CUDA_CALLGRAPH"
	.align	4
	.sectionentsize	8
	.align		4
        /*0000*/ 	.word	0x00000000
	.align		4
        /*0004*/ 	.word	0xffffffff
	.align		4
        /*0008*/ 	.word	0x00000000
	.align		4
        /*000c*/ 	.word	0xfffffffe
	.align		4
        /*0010*/ 	.word	0x00000000
	.align		4
        /*0014*/ 	.word	0xfffffffd
	.align		4
        /*0018*/ 	.word	0x00000000
	.align		4
        /*001c*/ 	.word	0xfffffffc


//--------------------- .text.reduce_bounds       --------------------------
	.section	.text.reduce_bounds,"ax",@progbits
	.align	128
        .global         reduce_bounds
        .type           reduce_bounds,@function
        .size           reduce_bounds,(.L_x_29 - reduce_bounds)
        .other          reduce_bounds,@"STO_CUDA_ENTRY STV_DEFAULT"
reduce_bounds:
.text.reduce_bounds:
[----:B------:R-:W-:Y:S01]  /*0000*/  LDC R1, c[0x0][0x37c] ;  /* 0x0000df00ff017b82 */ /* 0x000fe20000000800 */
[----:B------:R-:W0:Y:S01]  /*0010*/  S2R R0, SR_CTAID.X ;  /* 0x0000000000007919 */ /* 0x000e220000002500 */
[----:B------:R-:W0:Y:S01]  /*0020*/  LDCU UR4, c[0x0][0x360] ;  /* 0x00006c00ff0477ac */ /* 0x000e220008000800 */
[----:B------:R-:W1:Y:S01]  /*0030*/  S2R R2, SR_TID.X ;  /* 0x0000000000027919 */ /* 0x000e620000002100 */
[----:B------:R-:W2:Y:S01]  /*0040*/  LDCU UR8, c[0x0][0x390] ;  /* 0x00007200ff0877ac */ /* 0x000ea20008000800 */
[----:B------:R-:W3:Y:S01]  /*0050*/  LDCU.64 UR6, c[0x0][0x358] ;  /* 0x00006b00ff0677ac */ /* 0x000ee20008000a00 */
[----:B0-----:R-:W-:-:S04]  /*0060*/  IMAD R3, R0, UR4, RZ ;  /* 0x0000000400037c24 */ /* 0x001fc8000f8e02ff */
[----:B-1----:R-:W-:Y:S02]  /*0070*/  IMAD R4, R3, 0x2, R2 ;  /* 0x0000000203047824 */ /* 0x002fe400078e0202 */
[----:B------:R-:W-:-:S03]  /*0080*/  IMAD.U32 R3, RZ, RZ, UR4 ;  /* 0x00000004ff037e24 */ /* 0x000fc6000f8e00ff */
[----:B--2---:R-:W-:-:S13]  /*0090*/  ISETP.GE.U32.AND P0, PT, R4, UR8, PT ;  /* 0x0000000804007c0c */ /* 0x004fda000bf06070 */
[----:B---3--:R-:W-:Y:S05]  /*00a0*/  @!P0 BRA `(.L_x_0) ;  /* 0x00000000001c8947 */ /* 0x008fea0003800000 */
[----:B------:R-:W-:-:S13]  /*00b0*/  ISETP.NE.AND P0, PT, R2, RZ, PT ;  /* 0x000000ff0200720c */ /* 0x000fda0003f05270 */
[----:B------:R-:W-:Y:S05]  /*00c0*/  @P0 EXIT ;  /* 0x000000000000094d */ /* 0x000fea0003800000 */
[----:B------:R-:W0:Y:S01]  /*00d0*/  LDC.64 R2, c[0x0][0x388] ;  /* 0x0000e200ff027b82 */ /* 0x000e220000000a00 */
[----:B------:R-:W-:Y:S02]  /*00e0*/  IMAD.MOV.U32 R5, RZ, RZ, 0xffff ;  /* 0x0000ffffff057424 */ /* 0x000fe400078e00ff */
[----:B0-----:R-:W-:-:S05]  /*00f0*/  IMAD.WIDE.U32 R2, R0, 0x4, R2 ;  /* 0x0000000400027825 */ /* 0x001fca00078e0002 */
[----:B------:R-:W-:Y:S01]  /*0100*/  STG.E desc[UR6][R2.64], R5 ;  /* 0x0000000502007986 */ /* 0x000fe2000c101906 */
[----:B------:R-:W-:Y:S05]  /*0110*/  EXIT ;  /* 0x000000000000794d */ /* 0x000fea0003800000 */
.L_x_0:
[----:B------:R-:W0:Y:S01]  /*0120*/  LDC.64 R6, c[0x0][0x380] ;  /* 0x0000e000ff067b82 */ /* 0x000e220000000a00 */
[C---:B------:R-:W-:Y:S01]  /*0130*/  IMAD.IADD R9, R4.reuse, 0x1, R3 ;  /* 0x0000000104097824 */ /* 0x040fe200078e0203 */
[----:B------:R-:W1:Y:S04]  /*0140*/  LDCU UR4, c[0x0][0x394] ;  /* 0x00007280ff0477ac */ /* 0x000e680008000800 */
[----:B------:R-:W-:Y:S01]  /*0150*/  ISETP.GE.U32.AND P1, PT, R9, UR8, PT ;  /* 0x0000000809007c0c */ /* 0x000fe2000bf26070 */
[----:B0-----:R-:W-:-:S12]  /*0160*/  IMAD.WIDE.U32 R4, R4, 0x4, R6 ;  /* 0x0000000404047825 */ /* 0x001fd800078e0006 */
[----:B------:R-:W-:Y:S01]  /*0170*/  @!P1 IMAD.WIDE.U32 R6, R9, 0x4, R6 ;  /* 0x0000000409069825 */ /* 0x000fe200078e0006 */
[----:B------:R-:W2:Y:S05]  /*0180*/  LDG.E R5, desc[UR6][R4.64] ;  /* 0x0000000604057981 */ /* 0x000eaa000c1e1900 */
[----:B------:R-:W3:Y:S01]  /*0190*/  @!P1 LDG.E R6, desc[UR6][R6.64] ;  /* 0x0000000606069981 */ /* 0x000ee2000c1e1900 */
[----:B------:R-:W0:Y:S01]  /*01a0*/  S2UR UR5, SR_CgaCtaId ;  /* 0x00000000000579c3 */ /* 0x000e220000008800 */
[----:B-1----:R-:W-:Y:S01]  /*01b0*/  ISETP.NE.AND P0, PT, RZ, UR4, PT ;  /* 0x00000004ff007c0c */ /* 0x002fe2000bf05270 */
[----:B------:R-:W-:Y:S01]  /*01c0*/  IMAD.MOV.U32 R8, RZ, RZ, 0xffff ;  /* 0x0000ffffff087424 */ /* 0x000fe200078e00ff */
[----:B------:R-:W-:-:S02]  /*01d0*/  UMOV UR4, 0x400 ;  /* 0x0000040000047882 */ /* 0x000fc40000000000 */
[----:B------:R-:W-:Y:S02]  /*01e0*/  @!P1 SEL R9, RZ, 0x10, P0 ;  /* 0x00000010ff099807 */ /* 0x000fe40000000000 */
[----:B------:R-:W-:Y:S02]  /*01f0*/  SEL R8, R8, 0xffffffff, !P0 ;  /* 0xffffffff08087807 */ /* 0x000fe40004000000 */
[----:B------:R-:W-:Y:S01]  /*0200*/  ISETP.GE.U32.AND P0, PT, R3, 0x2, PT ;  /* 0x000000020300780c */ /* 0x000fe20003f06070 */
[----:B0-----:R-:W-:Y:S01]  /*0210*/  ULEA UR4, UR5, UR4, 0x18 ;  /* 0x0000000405047291 */ /* 0x001fe2000f8ec0ff */
[----:B--2---:R-:W-:Y:S02]  /*0220*/  SHF.R.U32.HI R10, RZ, 0x10, R5 ;  /* 0x00000010ff0a7819 */ /* 0x004fe40000011605 */
[----:B---3--:R-:W-:Y:S02]  /*0230*/  @!P1 SHF.R.U32.HI R11, RZ, R9, R6 ;  /* 0x00000009ff0b9219 */ /* 0x008fe40000011606 */
[----:B------:R-:W-:-:S02]  /*0240*/  LOP3.LUT R9, R5, R8, RZ, 0xc0, !PT ;  /* 0x0000000805097212 */ /* 0x000fc400078ec0ff */
[----:B------:R-:W-:Y:S02]  /*0250*/  @!P1 VIMNMX.U32 R10, PT, PT, R10, R11, !PT ;  /* 0x0000000b0a0a9248 */ /* 0x000fe40007fe0000 */
[----:B------:R-:W-:Y:S02]  /*0260*/  @!P1 LOP3.LUT R8, R6, R8, RZ, 0xc0, !PT ;  /* 0x0000000806089212 */ /* 0x000fe400078ec0ff */
[----:B------:R-:W-:Y:S01]  /*0270*/  LEA R5, R2, UR4, 0x2 ;  /* 0x0000000402057c11 */ /* 0x000fe2000f8e10ff */
[----:B------:R-:W-:Y:S01]  /*0280*/  IMAD.U32 R4, R10, 0x10000, RZ ;  /* 0x000100000a047824 */ /* 0x000fe200078e00ff */
[----:B------:R-:W-:Y:S01]  /*0290*/  @!P1 VIMNMX.U32 R9, PT, PT, R9, R8, PT ;  /* 0x0000000809099248 */ /* 0x000fe20003fe0000 */
[----:B------:R-:W-:Y:S05]  /*02a0*/  WARPSYNC.ALL ;  /* 0x0000000000007948 */ /* 0x000fea0003800000 */
[----:B------:R-:W-:-:S05]  /*02b0*/  LOP3.LUT R4, R4, R9, RZ, 0xfc, !PT ;  /* 0x0000000904047212 */ /* 0x000fca00078efcff */
[----:B------:R0:W-:Y:S01]  /*02c0*/  STS [R5], R4 ;  /* 0x0000000405007388 */ /* 0x0001e20000000800 */
[----:B------:R-:W-:Y:S06]  /*02d0*/  BAR.SYNC.DEFER_BLOCKING 0x0 ;  /* 0x0000000000007b1d */ /* 0x000fec0000010000 */
[----:B------:R-:W-:Y:S05]  /*02e0*/  @!P0 BRA `(.L_x_1) ;  /* 0x0000000000548947 */ /* 0x000fea0003800000 */
[----:B------:R-:W1:Y:S02]  /*02f0*/  LDCU UR4, c[0x0][0x390] ;  /* 0x00007200ff0477ac */ /* 0x000e640008000800 */
.L_x_4:
[----:B------:R-:W-:Y:S01]  /*0300*/  SHF.R.U32.HI R11, RZ, 0x1, R3 ;  /* 0x00000001ff0b7819 */ /* 0x000fe20000011603 */
[----:B------:R-:W-:Y:S04]  /*0310*/  BSSY.RECONVERGENT B0, `(.L_x_2) ;  /* 0x000000e000007945 */ /* 0x000fe80003800200 */
[----:B0-----:R-:W-:-:S05]  /*0320*/  IMAD.IADD R4, R11, 0x1, R2 ;  /* 0x000000010b047824 */ /* 0x001fca00078e0202 */
[----:B-1----:R-:W-:-:S04]  /*0330*/  ISETP.GE.U32.AND P0, PT, R4, UR4, PT ;  /* 0x0000000404007c0c */ /* 0x002fc8000bf06070 */
[----:B------:R-:W-:-:S13]  /*0340*/  ISETP.GE.U32.OR P0, PT, R2, R11, P0 ;  /* 0x0000000b0200720c */ /* 0x000fda0000706470 */
[----:B------:R-:W-:Y:S05]  /*0350*/  @P0 BRA `(.L_x_3) ;  /* 0x0000000000240947 */ /* 0x000fea0003800000 */
[----:B------:R-:W-:-:S06]  /*0360*/  IMAD R4, R11, 0x4, R5 ;  /* 0x000000040b047824 */ /* 0x000fcc00078e0205 */
[----:B------:R-:W0:Y:S02]  /*0370*/  LDS R4, [R4] ;  /* 0x0000000004047984 */ /* 0x000e240000000800 */
[----:B0-----:R-:W-:Y:S02]  /*0380*/  SHF.R.U32.HI R7, RZ, 0x10, R4 ;  /* 0x00000010ff077819 */ /* 0x001fe40000011604 */
[----:B------:R-:W-:Y:S02]  /*0390*/  LOP3.LUT R6, R4, 0xffff, RZ, 0xc0, !PT ;  /* 0x0000ffff04067812 */ /* 0x000fe400078ec0ff */
[----:B------:R-:W-:Y:S02]  /*03a0*/  VIMNMX.U32 R10, PT, PT, R10, R7, !PT ;  /* 0x000000070a0a7248 */ /* 0x000fe40007fe0000 */
[----:B------:R-:W-:-:S03]  /*03b0*/  VIMNMX.U32 R9, PT, PT, R9, R6, PT ;  /* 0x0000000609097248 */ /* 0x000fc60003fe0000 */
[----:B------:R-:W-:-:S05]  /*03c0*/  IMAD.U32 R6, R10, 0x10000, RZ ;  /* 0x000100000a067824 */ /* 0x000fca00078e00ff */
[----:B------:R-:W-:-:S05]  /*03d0*/  LOP3.LUT R6, R6, R9, RZ, 0xfc, !PT ;  /* 0x0000000906067212 */ /* 0x000fca00078efcff */
[----:B------:R0:W-:Y:S02]  /*03e0*/  STS [R5], R6 ;  /* 0x0000000605007388 */ /* 0x0001e40000000800 */
.L_x_3:
[----:B------:R-:W-:Y:S05]  /*03f0*/  BSYNC.RECONVERGENT B0 ;  /* 0x0000000000007941 */ /* 0x000fea0003800200 */
.L_x_2:
[----:B------:R-:W-:Y:S01]  /*0400*/  BAR.SYNC.DEFER_BLOCKING 0x0 ;  /* 0x0000000000007b1d */ /* 0x000fe20000010000 */
[----:B------:R-:W-:Y:S01]  /*0410*/  ISETP.GT.U32.AND P0, PT, R3, 0x3, PT ;  /* 0x000000030300780c */ /* 0x000fe20003f04070 */
[----:B------:R-:W-:-:S12]  /*0420*/  IMAD.MOV.U32 R3, RZ, RZ, R11 ;  /* 0x000000ffff037224 */ /* 0x000fd800078e000b */
[----:B------:R-:W-:Y:S05]  /*0430*/  @P0 BRA `(.L_x_4) ;  /* 0xfffffffc00b00947 */ /* 0x000fea000383ffff */
.L_x_1:
[----:B------:R-:W-:-:S13]  /*0440*/  ISETP.NE.AND P0, PT, R2, RZ, PT ;  /* 0x000000ff0200720c */ /* 0x000fda0003f05270 */
[----:B------:R-:W-:Y:S05]  /*0450*/  @P0 EXIT ;  /* 0x000000000000094d */ /* 0x000fea0003800000 */
[----:B------:R-:W1:Y:S01]  /*0460*/  LDC.64 R2, c[0x0][0x388] ;  /* 0x0000e200ff027b82 */ /* 0x000e620000000a00 */
[----:B------:R-:W-:-:S05]  /*0470*/  IMAD.U32 R10, R10, 0x10000, RZ ;  /* 0x000100000a0a7824 */ /* 0x000fca00078e00ff */
[----:B------:R-:W-:Y:S01]  /*0480*/  LOP3.LUT R9, R10, R9, RZ, 0xfc, !PT ;  /* 0x000000090a097212 */ /* 0x000fe200078efcff */
[----:B-1----:R-:W-:-:S05]  /*0490*/  IMAD.WIDE.U32 R2, R0, 0x4, R2 ;  /* 0x0000000400027825 */ /* 0x002fca00078e0002 */
[----:B------:R-:W-:Y:S01]  /*04a0*/  STG.E desc[UR6][R2.64], R9 ;  /* 0x0000000902007986 */ /* 0x000fe2000c101906 */
[----:B------:R-:W-:Y:S05]  /*04b0*/  EXIT ;  /* 0x000000000000794d */ /* 0x000fea0003800000 */
.L_x_5:
[----:B------:R-:W-:-:S00]  /*04c0*/  BRA `(.L_x_5) ;  /* 0xfffffffc00fc7947 */ /* 0x000fc0000383ffff */
[----:B------:R-:W-:-:S00]  /*04d0*/  NOP ;  /* 0x0000000000007918 */ /* 0x000fc00000000000 */
        /* <DEDUP_REMOVED lines=10> */
.L_x_29:


//--------------------- .text.count_domains       --------------------------
	.section	.text.count_domains,"ax",@progbits
	.align	128
        .global         count_domains
        .type           count_domains,@function
        .size           count_domains,(.L_x_30 - count_domains)
        .other          count_domains,@"STO_CUDA_ENTRY STV_DEFAULT"
count_domains:
.text.count_domains:
[----:B------:R-:W-:Y:S01]  /*0000*/  LDC R1, c[0x0][0x37c] ;  /* 0x0000df00ff017b82 */ /* 0x000fe20000000800 */
[----:B------:R-:W0:Y:S01]  /*0010*/  S2R R7, SR_TID.X ;  /* 0x0000000000077919 */ /* 0x000e220000002100 */
[----:B------:R-:W0:Y:S01]  /*0020*/  LDCU UR4, c[0x0][0x360] ;  /* 0x00006c00ff0477ac */ /* 0x000e220008000800 */
[----:B------:R-:W0:Y:S01]  /*0030*/  S2R R0, SR_CTAID.X ;  /* 0x0000000000007919 */ /* 0x000e220000002500 */
[----:B------:R-:W1:Y:S01]  /*0040*/  LDCU UR5, c[0x0][0x390] ;  /* 0x00007200ff0577ac */ /* 0x000e620008000800 */
[----:B0-----:R-:W-:-:S05]  /*0050*/  IMAD R7, R0, UR4, R7 ;  /* 0x0000000400077c24 */ /* 0x001fca000f8e0207 */
[----:B-1----:R-:W-:-:S13]  /*0060*/  ISETP.GE.U32.AND P0, PT, R7, UR5, PT ;  /* 0x0000000507007c0c */ /* 0x002fda000bf06070 */
[----:B------:R-:W-:Y:S05]  /*0070*/  @P0 EXIT ;  /* 0x000000000000094d */ /* 0x000fea0003800000 */
[----:B------:R-:W0:Y:S01]  /*0080*/  LDC.64 R2, c[0x0][0x380] ;  /* 0x0000e000ff027b82 */ /* 0x000e220000000a00 */
[----:B------:R-:W1:Y:S07]  /*0090*/  LDCU.64 UR4, c[0x0][0x358] ;  /* 0x00006b00ff0477ac */ /* 0x000e6e0008000a00 */
[----:B------:R-:W2:Y:S01]  /*00a0*/  LDC.64 R4, c[0x0][0x388] ;  /* 0x0000e200ff047b82 */ /* 0x000ea20000000a00 */
[----:B0-----:R-:W-:-:S06]  /*00b0*/  IMAD.WIDE.U32 R2, R7, 0x4, R2 ;  /* 0x0000000407027825 */ /* 0x001fcc00078e0002 */
[----:B-1----:R-:W3:Y:S01]  /*00c0*/  LDG.E R2, desc[UR4][R2.64] ;  /* 0x0000000402027981 */ /* 0x002ee2000c1e1900 */
[----:B--2---:R-:W-:Y:S01]  /*00d0*/  IMAD.WIDE.U32 R4, R7, 0x4, R4 ;  /* 0x0000000407047825 */ /* 0x004fe200078e0004 */
[----:B---3--:R-:W0:Y:S04]  /*00e0*/  POPC R9, R2 ;  /* 0x0000000200097309 */ /* 0x008e280000000000 */
[----:B0-----:R-:W-:Y:S01]  /*00f0*/  STG.E desc[UR4][R4.64], R9 ;  /* 0x0000000904007986 */ /* 0x001fe2000c101904 */
[----:B------:R-:W-:Y:S05]  /*0100*/  EXIT ;  /* 0x000000000000794d */ /* 0x000fea0003800000 */
.L_x_6:
        /* <DEDUP_REMOVED lines=15> */
.L_x_30:


//--------------------- .text.collect_ids         --------------------------
	.section	.text.collect_ids,"ax",@progbits
	.align	128
        .global         collect_ids
        .type           collect_ids,@function
        .size           collect_ids,(.L_x_31 - collect_ids)
        .other          collect_ids,@"STO_CUDA_ENTRY STV_DEFAULT"
collect_ids:
.text.collect_ids:
        /* <DEDUP_REMOVED lines=9> */
[----:B------:R-:W1:Y:S01]  /*0090*/  LDCU.64 UR4, c[0x0][0x358] ;  /* 0x00006b00ff0477ac */ /* 0x000e620008000a00 */
[----:B------:R-:W2:Y:S01]  /*00a0*/  LDCU UR6, c[0x0][0x388] ;  /* 0x00007100ff0677ac */ /* 0x000ea20008000800 */
[----:B0-----:R-:W-:-:S06]  /*00b0*/  IMAD.WIDE.U32 R2, R7, 0x4, R2 ;  /* 0x0000000407027825 */ /* 0x001fcc00078e0002 */
[----:B-1----:R-:W2:Y:S02]  /*00c0*/  LDG.E R2, desc[UR4][R2.64] ;  /* 0x0000000402027981 */ /* 0x002ea4000c1e1900 */
[----:B--2---:R-:W-:-:S13]  /*00d0*/  ISETP.NE.AND P0, PT, R2, UR6, PT ;  /* 0x0000000602007c0c */ /* 0x004fda000bf05270 */
[----:B------:R-:W-:Y:S05]  /*00e0*/  @P0 EXIT ;  /* 0x000000000000094d */ /* 0x000fea0003800000 */
[----:B------:R-:W0:Y:S01]  /*00f0*/  S2R R5, SR_LANEID ;  /* 0x0000000000057919 */ /* 0x000e220000000000 */
[----:B------:R-:W-:Y:S01]  /*0100*/  VOTEU.ANY UR6, UPT, PT ;  /* 0x0000000000067886 */ /* 0x000fe200038e0100 */
[----:B------:R-:W1:Y:S01]  /*0110*/  LDC.64 R2, c[0x0][0x398] ;  /* 0x0000e600ff027b82 */ /* 0x000e620000000a00 */
[----:B------:R-:W0:Y:S08]  /*0120*/  FLO.U32 R0, UR6 ;  /* 0x0000000600007d00 */ /* 0x000e3000080e0000 */
[----:B------:R-:W1:Y:S01]  /*0130*/  POPC R11, UR6 ;  /* 0x00000006000b7d09 */ /* 0x000e620008000000 */
[----:B0-----:R-:W-:Y:S01]  /*0140*/  ISETP.EQ.U32.AND P0, PT, R0, R5, PT ;  /* 0x000000050000720c */ /* 0x001fe20003f02070 */
[----:B------:R-:W0:Y:S01]  /*0150*/  S2R R6, SR_LTMASK ;  /* 0x0000000000067919 */ /* 0x000e220000003900 */
[----:B------:R-:W2:Y:S11]  /*0160*/  LDC.64 R4, c[0x0][0x390] ;  /* 0x0000e400ff047b82 */ /* 0x000eb60000000a00 */
[----:B-1----:R-:W3:Y:S01]  /*0170*/  @P0 ATOMG.E.ADD.STRONG.GPU PT, R3, desc[UR4][R2.64], R11 ;  /* 0x8000000b020309a8 */ /* 0x002ee200081ef104 */
[----:B0-----:R-:W-:-:S06]  /*0180*/  LOP3.LUT R6, R6, UR6, RZ, 0xc0, !PT ;  /* 0x0000000606067c12 */ /* 0x001fcc000f8ec0ff */
[----:B------:R-:W0:Y:S01]  /*0190*/  POPC R6, R6 ;  /* 0x0000000600067309 */ /* 0x000e220000000000 */
[----:B---3--:R-:W0:Y:S02]  /*01a0*/  SHFL.IDX PT, R9, R3, R0, 0x1f ;  /* 0x00001f0003097589 */ /* 0x008e2400000e0000 */
[----:B0-----:R-:W-:-:S05]  /*01b0*/  IADD3 R9, PT, PT, R9, R6, RZ ;  /* 0x0000000609097210 */ /* 0x001fca0007ffe0ff */
[----:B--2---:R-:W-:-:S05]  /*01c0*/  IMAD.WIDE.U32 R4, R9, 0x4, R4 ;  /* 0x0000000409047825 */ /* 0x004fca00078e0004 */
[----:B------:R-:W-:Y:S01]  /*01d0*/  STG.E desc[UR4][R4.64], R7 ;  /* 0x0000000704007986 */ /* 0x000fe2000c101904 */
[----:B------:R-:W-:Y:S05]  /*01e0*/  EXIT ;  /* 0x000000000000794d */ /* 0x000fea0003800000 */
.L_x_7:
        /* <DEDUP_REMOVED lines=9> */
.L_x_31:


//--------------------- .text.iterate_ac          --------------------------
	.section	.text.iterate_ac,"ax",@progbits
	.align	128
        .global         iterate_ac
        .type           iterate_ac,@function
        .size           iterate_ac,(.L_x_32 - iterate_ac)
        .other          iterate_ac,@"STO_CUDA_ENTRY STV_DEFAULT"
iterate_ac:
.text.iterate_ac:
[----:B------:R-:W-:Y:S08]  /*0000*/  LDC R1, c[0x0][0x37c] ;  /* 0x0000df00ff017b82 */ /* 0x000ff00000000800 */
[----:B------:R-:W0:Y:S01]  /*0010*/  LDC.64 R4, c[0x0][0x390] ;  /* 0x0000e400ff047b82 */ /* 0x000e220000000a00 */
[----:B------:R-:W1:Y:S01]  /*0020*/  S2R R0, SR_TID.X ;  /* 0x0000000000007919 */ /* 0x000e620000002100 */
[----:B------:R-:W1:Y:S01]  /*0030*/  LDCU UR4, c[0x0][0x360] ;  /* 0x00006c00ff0477ac */ /* 0x000e620008000800 */
[----:B------:R-:W1:Y:S05]  /*0040*/  S2R R7, SR_CTAID.X ;  /* 0x0000000000077919 */ /* 0x000e6a0000002500 */
[----:B------:R-:W2:Y:S01]  /*0050*/  S2UR UR5, SR_CgaCtaId ;  /* 0x00000000000579c3 */ /* 0x000ea20000008800 */
[----:B0-----:R-:W0:Y:S01]  /*0060*/  I2F.U32.RP R6, R4 ;  /* 0x0000000400067306 */ /* 0x001e220000209000 */
[----:B------:R-:W-:-:S07]  /*0070*/  ISETP.NE.U32.AND P2, PT, R4, RZ, PT ;  /* 0x000000ff0400720c */ /* 0x000fce0003f45070 */
[----:B0-----:R-:W0:Y:S02]  /*0080*/  MUFU.RCP R6, R6 ;  /* 0x0000000600067308 */ /* 0x001e240000001000 */
[----:B0-----:R-:W-:-:S06]  /*0090*/  VIADD R2, R6, 0xffffffe ;  /* 0x0ffffffe06027836 */ /* 0x001fcc0000000000 */
[----:B------:R0:W3:Y:S02]  /*00a0*/  F2I.FTZ.U32.TRUNC.NTZ R3, R2 ;  /* 0x0000000200037305 */ /* 0x0000e4000021f000 */
[----:B0-----:R-:W-:Y:S02]  /*00b0*/  IMAD.MOV.U32 R2, RZ, RZ, RZ ;  /* 0x000000ffff027224 */ /* 0x001fe400078e00ff */
[----:B---3--:R-:W-:-:S04]  /*00c0*/  IMAD.MOV R9, RZ, RZ, -R3 ;  /* 0x000000ffff097224 */ /* 0x008fc800078e0a03 */
[----:B------:R-:W-:-:S04]  /*00d0*/  IMAD R9, R9, R4, RZ ;  /* 0x0000000409097224 */ /* 0x000fc800078e02ff */
[----:B------:R-:W-:-:S04]  /*00e0*/  IMAD.HI.U32 R8, R3, R9, R2 ;  /* 0x0000000903087227 */ /* 0x000fc800078e0002 */
[----:B-1----:R-:W-:Y:S01]  /*00f0*/  IMAD R3, R7, UR4, R0 ;  /* 0x0000000407037c24 */ /* 0x002fe2000f8e0200 */
[----:B------:R-:W-:Y:S02]  /*0100*/  UMOV UR4, 0x400 ;  /* 0x0000040000047882 */ /* 0x000fe40000000000 */
[----:B--2---:R-:W-:Y:S01]  /*0110*/  ULEA UR4, UR5, UR4, 0x18 ;  /* 0x0000000405047291 */ /* 0x004fe2000f8ec0ff */
[----:B------:R-:W-:-:S05]  /*0120*/  IMAD.HI.U32 R7, R8, R3, RZ ;  /* 0x0000000308077227 */ /* 0x000fca00078e00ff */
[----:B------:R-:W-:-:S03]  /*0130*/  IADD3 R9, PT, PT, -R7, RZ, RZ ;  /* 0x000000ff07097210 */ /* 0x000fc60007ffe1ff */
[----:B------:R-:W-:Y:S02]  /*0140*/  STS [UR4], RZ ;  /* 0x000000ffff007988 */ /* 0x000fe40008000804 */
[----:B------:R-:W-:Y:S01]  /*0150*/  IMAD R9, R4, R9, R3 ;  /* 0x0000000904097224 */ /* 0x000fe200078e0203 */
[----:B------:R-:W-:Y:S04]  /*0160*/  BAR.SYNC.DEFER_BLOCKING 0x0 ;  /* 0x0000000000007b1d */ /* 0x000fe80000010000 */
[----:B------:R-:W-:-:S13]  /*0170*/  ISETP.GE.U32.AND P0, PT, R9, R4, PT ;  /* 0x000000040900720c */ /* 0x000fda0003f06070 */
[----:B------:R-:W-:Y:S02]  /*0180*/  @P0 IMAD.IADD R9, R9, 0x1, -R4 ;  /* 0x0000000109090824 */ /* 0x000fe400078e0a04 */
[----:B------:R-:W-:-:S03]  /*0190*/  @P0 VIADD R7, R7, 0x1 ;  /* 0x0000000107070836 */ /* 0x000fc60000000000 */
[----:B------:R-:W-:-:S13]  /*01a0*/  ISETP.GE.U32.AND P1, PT, R9, R4, PT ;  /* 0x000000040900720c */ /* 0x000fda0003f26070 */
[----:B------:R-:W-:Y:S01]  /*01b0*/  @P1 VIADD R7, R7, 0x1 ;  /* 0x0000000107071836 */ /* 0x000fe20000000000 */
[----:B------:R-:W-:-:S04]  /*01c0*/  @!P2 LOP3.LUT R7, RZ, R4, RZ, 0x33, !PT ;  /* 0x00000004ff07a212 */ /* 0x000fc800078e33ff */
[C---:B------:R-:W-:Y:S02]  /*01d0*/  IADD3 R13, PT, PT, -R7.reuse, RZ, RZ ;  /* 0x000000ff070d7210 */ /* 0x040fe40007ffe1ff */
[----:B------:R-:W-:-:S03]  /*01e0*/  ISETP.GE.AND P0, PT, R7, R5, PT ;  /* 0x000000050700720c */ /* 0x000fc60003f06270 */
[----:B------:R-:W-:-:S05]  /*01f0*/  IMAD R13, R4, R13, R3 ;  /* 0x0000000d040d7224 */ /* 0x000fca00078e0203 */
[----:B------:R-:W-:-:S13]  /*0200*/  ISETP.GE.OR P0, PT, R13, R4, P0 ;  /* 0x000000040d00720c */ /* 0x000fda0000706670 */
[----:B------:R-:W-:Y:S05]  /*0210*/  @P0 EXIT ;  /* 0x000000000000094d */ /* 0x000fea0003800000 */
[----:B------:R-:W0:Y:S01]  /*0220*/  LDC.64 R8, c[0x0][0x380] ;  /* 0x0000e000ff087b82 */ /* 0x000e220000000a00 */
[----:B------:R-:W1:Y:S01]  /*0230*/  LDCU.64 UR6, c[0x0][0x358] ;  /* 0x00006b00ff0677ac */ /* 0x000e620008000a00 */
[----:B0-----:R-:W-:-:S05]  /*0240*/  IMAD.WIDE R2, R3, 0x4, R8 ;  /* 0x0000000403027825 */ /* 0x001fca00078e0208 */
[----:B-1----:R-:W2:Y:S01]  /*0250*/  LDG.E R6, desc[UR6][R2.64] ;  /* 0x0000000602067981 */ /* 0x002ea2000c1e1900 */
[----:B------:R-:W-:Y:S01]  /*0260*/  ISETP.GE.AND P0, PT, R13, 0x1, PT ;  /* 0x000000010d00780c */ /* 0x000fe20003f06270 */
[----:B------:R-:W-:Y:S01]  /*0270*/  BSSY.RECONVERGENT B0, `(.L_x_8) ;  /* 0x000001a000007945 */ /* 0x000fe20003800200 */
[----:B--2---:R-:W-:-:S11]  /*0280*/  IMAD.MOV.U32 R11, RZ, RZ, R6 ;  /* 0x000000ffff0b7224 */ /* 0x004fd600078e0006 */
[----:B------:R-:W-:Y:S05]  /*0290*/  @!P0 BRA `(.L_x_9) ;  /* 0x00000000005c8947 */ /* 0x000fea0003800000 */
[----:B------:R-:W2:Y:S01]  /*02a0*/  LDG.E R12, desc[UR6][R2.64+-0x4] ;  /* 0xfffffc06020c7981 */ /* 0x000ea2000c1e1900 */
[----:B------:R-:W-:Y:S01]  /*02b0*/  BSSY.RECONVERGENT B1, `(.L_x_10) ;  /* 0x0000013000017945 */ /* 0x000fe20003800200 */
[----:B------:R-:W-:Y:S01]  /*02c0*/  IMAD.MOV.U32 R17, RZ, RZ, RZ ;  /* 0x000000ffff117224 */ /* 0x000fe200078e00ff */
[----:B--2---:R-:W-:-:S13]  /*02d0*/  ISETP.NE.AND P0, PT, R12, RZ, PT ;  /* 0x000000ff0c00720c */ /* 0x004fda0003f05270 */
[----:B------:R-:W-:Y:S05]  /*02e0*/  @!P0 BRA `(.L_x_11) ;  /* 0x00000000003c8947 */ /* 0x000fea0003800000 */
[----:B------:R-:W0:Y:S01]  /*02f0*/  BREV R14, R12 ;  /* 0x0000000c000e7301 */ /* 0x000e220000000000 */
[----:B------:R-:W1:Y:S01]  /*0300*/  LDC.64 R10, c[0x0][0x388] ;  /* 0x0000e200ff0a7b82 */ /* 0x000e620000000a00 */
[----:B------:R-:W-:-:S06]  /*0310*/  IMAD.MOV.U32 R17, RZ, RZ, RZ ;  /* 0x000000ffff117224 */ /* 0x000fcc00078e00ff */
[----:B0-----:R0:W2:Y:S02]  /*0320*/  FLO.U32.SH R16, R14 ;  /* 0x0000000e00107300 */ /* 0x0010a400000e0400 */
.L_x_12:
[----:B--2---:R-:W-:-:S05]  /*0330*/  SHF.L.U32 R15, R16, 0x2, RZ ;  /* 0x00000002100f7819 */ /* 0x004fca00000006ff */
[----:B01----:R-:W-:-:S06]  /*0340*/  IMAD.WIDE R14, R15, 0x4, R10 ;  /* 0x000000040f0e7825 */ /* 0x003fcc00078e020a */
[----:B------:R-:W2:Y:S01]  /*0350*/  LDG.E R14, desc[UR6][R14.64+0xc] ;  /* 0x00000c060e0e7981 */ /* 0x000ea2000c1e1900 */
[----:B------:R-:W-:-:S05]  /*0360*/  VIADD R19, R16, 0x1 ;  /* 0x0000000110137836 */ /* 0x000fca0000000000 */
[----:B------:R-:W-:-:S06]  /*0370*/  SHF.R.S32.HI R18, RZ, R19, R12 ;  /* 0x00000013ff127219 */ /* 0x000fcc000001140c */
[----:B------:R-:W0:Y:S08]  /*0380*/  BREV R18, R18 ;  /* 0x0000001200127301 */ /* 0x000e300000000000 */
[----:B0-----:R-:W0:Y:S02]  /*0390*/  FLO.U32.SH R16, R18 ;  /* 0x0000001200107300 */ /* 0x001e2400000e0400 */
[----:B0-----:R-:W-:Y:S01]  /*03a0*/  ISETP.NE.AND P0, PT, R16, -0x1, PT ;  /* 0xffffffff1000780c */ /* 0x001fe20003f05270 */
[----:B------:R-:W-:Y:S01]  /*03b0*/  IMAD.IADD R16, R19, 0x1, R16 ;  /* 0x0000000113107824 */ /* 0x000fe200078e0210 */
[----:B--2---:R-:W-:-:S11]  /*03c0*/  LOP3.LUT R17, R14, R17, RZ, 0xfc, !PT ;  /* 0x000000110e117212 */ /* 0x004fd600078efcff */
[----:B------:R-:W-:Y:S05]  /*03d0*/  @P0 BRA `(.L_x_12) ;  /* 0xfffffffc00d40947 */ /* 0x000fea000383ffff */
.L_x_11:
[----:B------:R-:W-:Y:S05]  /*03e0*/  BSYNC.RECONVERGENT B1 ;  /* 0x0000000000017941 */ /* 0x000fea0003800200 */
.L_x_10:
[----:B------:R-:W-:-:S05]  /*03f0*/  LOP3.LUT R11, R6, R17, RZ, 0xc0, !PT ;  /* 0x00000011060b7212 */ /* 0x000fca00078ec0ff */
[----:B------:R0:W-:Y:S02]  /*0400*/  STG.E desc[UR6][R2.64], R11 ;  /* 0x0000000b02007986 */ /* 0x0001e4000c101906 */
.L_x_9:
[----:B------:R-:W-:Y:S05]  /*0410*/  BSYNC.RECONVERGENT B0 ;  /* 0x0000000000007941 */ /* 0x000fea0003800200 */
.L_x_8:
[----:B------:R-:W-:Y:S01]  /*0420*/  VIADD R10, R4, 0xffffffff ;  /* 0xffffffff040a7836 */ /* 0x000fe20000000000 */
[----:B------:R-:W-:Y:S04]  /*0430*/  BSSY.RECONVERGENT B0, `(.L_x_13) ;  /* 0x000001a000007945 */ /* 0x000fe80003800200 */
[----:B------:R-:W-:-:S13]  /*0440*/  ISETP.GE.AND P0, PT, R13, R10, PT ;  /* 0x0000000a0d00720c */ /* 0x000fda0003f06270 */
[----:B------:R-:W-:Y:S05]  /*0450*/  @P0 BRA `(.L_x_14) ;  /* 0x00000000005c0947 */ /* 0x000fea0003800000 */
[----:B------:R-:W2:Y:S01]  /*0460*/  LDG.E R10, desc[UR6][R2.64+0x4] ;  /* 0x00000406020a7981 */ /* 0x000ea2000c1e1900 */
[----:B------:R-:W-:Y:S01]  /*0470*/  BSSY.RECONVERGENT B1, `(.L_x_15) ;  /* 0x0000013000017945 */ /* 0x000fe20003800200 */
[----:B------:R-:W-:Y:S01]  /*0480*/  HFMA2 R12, -RZ, RZ, 0, 0 ;  /* 0x00000000ff0c7431 */ /* 0x000fe200000001ff */
[----:B--2---:R-:W-:-:S13]  /*0490*/  ISETP.NE.AND P0, PT, R10, RZ, PT ;  /* 0x000000ff0a00720c */ /* 0x004fda0003f05270 */
[----:B------:R-:W-:Y:S05]  /*04a0*/  @!P0 BRA `(.L_x_16) ;  /* 0x00000000003c8947 */ /* 0x000fea0003800000 */
[----:B------:R-:W1:Y:S01]  /*04b0*/  BREV R16, R10 ;  /* 0x0000000a00107301 */ /* 0x000e620000000000 */
[----:B------:R-:W2:Y:S01]  /*04c0*/  LDC.64 R14, c[0x0][0x388] ;  /* 0x0000e200ff0e7b82 */ /* 0x000ea20000000a00 */
[----:B------:R-:W-:-:S06]  /*04d0*/  IMAD.MOV.U32 R12, RZ, RZ, RZ ;  /* 0x000000ffff0c7224 */ /* 0x000fcc00078e00ff */
[----:B-1----:R1:W3:Y:S02]  /*04e0*/  FLO.U32.SH R18, R16 ;  /* 0x0000001000127300 */ /* 0x0022e400000e0400 */
.L_x_17:
[----:B---3--:R-:W-:-:S04]  /*04f0*/  IMAD.SHL.U32 R17, R18, 0x4, RZ ;  /* 0x0000000412117824 */ /* 0x008fc800078e00ff */
[----:B-12---:R-:W-:-:S06]  /*0500*/  IMAD.WIDE R16, R17, 0x4, R14 ;  /* 0x0000000411107825 */ /* 0x006fcc00078e020e */
[----:B------:R-:W2:Y:S01]  /*0510*/  LDG.E R17, desc[UR6][R16.64+0x8] ;  /* 0x0000080610117981 */ /* 0x000ea2000c1e1900 */
[----:B------:R-:W-:-:S05]  /*0520*/  VIADD R19, R18, 0x1 ;  /* 0x0000000112137836 */ /* 0x000fca0000000000 */
[----:B------:R-:W-:-:S06]  /*0530*/  SHF.R.S32.HI R20, RZ, R19, R10 ;  /* 0x00000013ff147219 */ /* 0x000fcc000001140a */
[----:B------:R-:W1:Y:S08]  /*0540*/  BREV R20, R20 ;  /* 0x0000001400147301 */ /* 0x000e700000000000 */
[----:B-1----:R-:W1:Y:S02]  /*0550*/  FLO.U32.SH R18, R20 ;  /* 0x0000001400127300 */ /* 0x002e6400000e0400 */
[----:B-1----:R-:W-:-:S02]  /*0560*/  ISETP.NE.AND P0, PT, R18, -0x1, PT ;  /* 0xffffffff1200780c */ /* 0x002fc40003f05270 */
[----:B------:R-:W-:Y:S02]  /*0570*/  IADD3 R18, PT, PT, R19, R18, RZ ;  /* 0x0000001213127210 */ /* 0x000fe40007ffe0ff */
[----:B--2---:R-:W-:-:S09]  /*0580*/  LOP3.LUT R12, R17, R12, RZ, 0xfc, !PT ;  /* 0x0000000c110c7212 */ /* 0x004fd200078efcff */
[----:B------:R-:W-:Y:S05]  /*0590*/  @P0 BRA `(.L_x_17) ;  /* 0xfffffffc00d40947 */ /* 0x000fea000383ffff */
.L_x_16:
[----:B------:R-:W-:Y:S05]  /*05a0*/  BSYNC.RECONVERGENT B1 ;  /* 0x0000000000017941 */ /* 0x000fea0003800200 */
.L_x_15:
[----:B0-----:R-:W-:-:S05]  /*05b0*/  LOP3.LUT R11, R11, R12, RZ, 0xc0, !PT ;  /* 0x0000000c0b0b7212 */ /* 0x001fca00078ec0ff */
[----:B------:R1:W-:Y:S02]  /*05c0*/  STG.E desc[UR6][R2.64], R11 ;  /* 0x0000000b02007986 */ /* 0x0003e4000c101906 */
.L_x_14:
[----:B------:R-:W-:Y:S05]  /*05d0*/  BSYNC.RECONVERGENT B0 ;  /* 0x0000000000007941 */ /* 0x000fea0003800200 */
.L_x_13:
[----:B------:R-:W-:Y:S01]  /*05e0*/  ISETP.GE.AND P0, PT, R7, 0x1, PT ;  /* 0x000000010700780c */ /* 0x000fe20003f06270 */
[----:B------:R-:W-:-:S12]  /*05f0*/  BSSY.RECONVERGENT B0, `(.L_x_18) ;  /* 0x000001c000007945 */ /* 0x000fd80003800200 */
[----:B------:R-:W-:Y:S05]  /*0600*/  @!P0 BRA `(.L_x_19) ;  /* 0x0000000000688947 */ /* 0x000fea0003800000 */
[----:B------:R-:W-:-:S04]  /*0610*/  IMAD R10, R7, R4, -R4 ;  /* 0x00000004070a7224 */ /* 0x000fc800078e0a04 */
[----:B------:R-:W-:-:S04]  /*0620*/  IMAD.IADD R13, R13, 0x1, R10 ;  /* 0x000000010d0d7824 */ /* 0x000fc800078e020a */
[----:B------:R-:W-:-:S05]  /*0630*/  IMAD.WIDE R8, R13, 0x4, R8 ;  /* 0x000000040d087825 */ /* 0x000fca00078e0208 */
[----:B------:R-:W2:Y:S01]  /*0640*/  LDG.E R10, desc[UR6][R8.64] ;  /* 0x00000006080a7981 */ /* 0x000ea2000c1e1900 */
[----:B------:R-:W-:Y:S01]  /*0650*/  BSSY.RECONVERGENT B1, `(.L_x_20) ;  /* 0x0000013000017945 */ /* 0x000fe20003800200 */
[----:B------:R-:W-:Y:S01]  /*0660*/  IMAD.MOV.U32 R14, RZ, RZ, RZ ;  /* 0x000000ffff0e7224 */ /* 0x000fe200078e00ff */
[----:B--2---:R-:W-:-:S13]  /*0670*/  ISETP.NE.AND P0, PT, R10, RZ, PT ;  /* 0x000000ff0a00720c */ /* 0x004fda0003f05270 */
[----:B------:R-:W-:Y:S05]  /*0680*/  @!P0 BRA `(.L_x_21) ;  /* 0x00000000003c8947 */ /* 0x000fea0003800000 */
[----:B------:R-:W2:Y:S01]  /*0690*/  BREV R12, R10 ;  /* 0x0000000a000c7301 */ /* 0x000ea20000000000 */
[----:B------:R-:W3:Y:S01]  /*06a0*/  LDC.64 R8, c[0x0][0x388] ;  /* 0x0000e200ff087b82 */ /* 0x000ee20000000a00 */
[----:B------:R-:W-:-:S06]  /*06b0*/  IMAD.MOV.U32 R14, RZ, RZ, RZ ;  /* 0x000000ffff0e7224 */ /* 0x000fcc00078e00ff */
[----:B--2---:R2:W4:Y:S02]  /*06c0*/  FLO.U32.SH R15, R12 ;  /* 0x0000000c000f7300 */ /* 0x00452400000e0400 */
.L_x_22:
[----:B----4-:R-:W-:-:S05]  /*06d0*/  SHF.L.U32 R13, R15, 0x2, RZ ;  /* 0x000000020f0d7819 */ /* 0x010fca00000006ff */
[----:B--23--:R-:W-:-:S06]  /*06e0*/  IMAD.WIDE R12, R13, 0x4, R8 ;  /* 0x000000040d0c7825 */ /* 0x00cfcc00078e0208 */
[----:B------:R-:W2:Y:S01]  /*06f0*/  LDG.E R13, desc[UR6][R12.64+0x4] ;  /* 0x000004060c0d7981 */ /* 0x000ea2000c1e1900 */
[----:B------:R-:W-:-:S05]  /*0700*/  VIADD R15, R15, 0x1 ;  /* 0x000000010f0f7836 */ /* 0x000fca0000000000 */
[----:B------:R-:W-:-:S06]  /*0710*/  SHF.R.S32.HI R16, RZ, R15, R10 ;  /* 0x0000000fff107219 */ /* 0x000fcc000001140a */
[----:B------:R-:W3:Y:S08]  /*0720*/  BREV R16, R16 ;  /* 0x0000001000107301 */ /* 0x000ef00000000000 */
[----:B---3--:R-:W3:Y:S02]  /*0730*/  FLO.U32.SH R18, R16 ;  /* 0x0000001000127300 */ /* 0x008ee400000e0400 */
[----:B---3--:R-:W-:Y:S01]  /*0740*/  ISETP.NE.AND P0, PT, R18, -0x1, PT ;  /* 0xffffffff1200780c */ /* 0x008fe20003f05270 */
[----:B------:R-:W-:Y:S01]  /*0750*/  IMAD.IADD R15, R15, 0x1, R18 ;  /* 0x000000010f0f7824 */ /* 0x000fe200078e0212 */
[----:B--2---:R-:W-:-:S11]  /*0760*/  LOP3.LUT R14, R13, R14, RZ, 0xfc, !PT ;  /* 0x0000000e0d0e7212 */ /* 0x004fd600078efcff */
[----:B------:R-:W-:Y:S05]  /*0770*/  @P0 BRA `(.L_x_22) ;  /* 0xfffffffc00d40947 */ /* 0x000fea000383ffff */
.L_x_21:
[----:B------:R-:W-:Y:S05]  /*0780*/  BSYNC.RECONVERGENT B1 ;  /* 0x0000000000017941 */ /* 0x000fea0003800200 */
.L_x_20:
[----:B01----:R-:W-:-:S05]  /*0790*/  LOP3.LUT R11, R11, R14, RZ, 0xc0, !PT ;  /* 0x0000000e0b0b7212 */ /* 0x003fca00078ec0ff */
[----:B------:R2:W-:Y:S02]  /*07a0*/  STG.E desc[UR6][R2.64], R11 ;  /* 0x0000000b02007986 */ /* 0x0005e4000c101906 */
.L_x_19:
[----:B------:R-:W-:Y:S05]  /*07b0*/  BSYNC.RECONVERGENT B0 ;  /* 0x0000000000007941 */ /* 0x000fea0003800200 */
.L_x_18:
[----:B------:R-:W-:Y:S01]  /*07c0*/  IADD3 R8, PT, PT, R5, -0x1, RZ ;  /* 0xffffffff05087810 */ /* 0x000fe20007ffe0ff */
[----:B------:R-:W-:Y:S03]  /*07d0*/  BSSY.RECONVERGENT B0, `(.L_x_23) ;  /* 0x000001b000007945 */ /* 0x000fe60003800200 */
[----:B------:R-:W-:-:S13]  /*07e0*/  ISETP.GE.AND P0, PT, R7, R8, PT ;  /* 0x000000080700720c */ /* 0x000fda0003f06270 */
[----:B------:R-:W-:Y:S05]  /*07f0*/  @P0 BRA `(.L_x_24) ;  /* 0x0000000000600947 */ /* 0x000fea0003800000 */
[----:B------:R-:W-:-:S05]  /*0800*/  IMAD.WIDE R4, R4, 0x4, R2 ;  /* 0x0000000404047825 */ /* 0x000fca00078e0202 */
[----:B------:R-:W3:Y:S01]  /*0810*/  LDG.E R7, desc[UR6][R4.64] ;  /* 0x0000000604077981 */ /* 0x000ee2000c1e1900 */
[----:B------:R-:W-:Y:S01]  /*0820*/  BSSY.RECONVERGENT B1, `(.L_x_25) ;  /* 0x0000013000017945 */ /* 0x000fe20003800200 */
[----:B------:R-:W-:Y:S01]  /*0830*/  IMAD.MOV.U32 R10, RZ, RZ, RZ ;  /* 0x000000ffff0a7224 */ /* 0x000fe200078e00ff */
[----:B---3--:R-:W-:-:S13]  /*0840*/  ISETP.NE.AND P0, PT, R7, RZ, PT ;  /* 0x000000ff0700720c */ /* 0x008fda0003f05270 */
[----:B------:R-:W-:Y:S05]  /*0850*/  @!P0 BRA `(.L_x_26) ;  /* 0x00000000003c8947 */ /* 0x000fea0003800000 */
[----:B------:R-:W3:Y:S01]  /*0860*/  BREV R8, R7 ;  /* 0x0000000700087301 */ /* 0x000ee20000000000 */
[----:B------:R-:W4:Y:S01]  /*0870*/  LDC.64 R4, c[0x0][0x388] ;  /* 0x0000e200ff047b82 */ /* 0x000f220000000a00 */
[----:B------:R-:W-:-:S06]  /*0880*/  IMAD.MOV.U32 R10, RZ, RZ, RZ ;  /* 0x000000ffff0a7224 */ /* 0x000fcc00078e00ff */
[----:B---3--:R3:W0:Y:S02]  /*0890*/  FLO.U32.SH R12, R8 ;  /* 0x00000008000c7300 */ /* 0x00862400000e0400 */
.L_x_27:
[----:B0-----:R-:W-:-:S05]  /*08a0*/  SHF.L.U32 R9, R12, 0x2, RZ ;  /* 0x000000020c097819 */ /* 0x001fca00000006ff */
[----:B---34-:R-:W-:-:S06]  /*08b0*/  IMAD.WIDE R8, R9, 0x4, R4 ;  /* 0x0000000409087825 */ /* 0x018fcc00078e0204 */
[----:B------:R-:W3:Y:S01]  /*08c0*/  LDG.E R9, desc[UR6][R8.64] ;  /* 0x0000000608097981 */ /* 0x000ee2000c1e1900 */
[----:B------:R-:W-:-:S05]  /*08d0*/  VIADD R12, R12, 0x1 ;  /* 0x000000010c0c7836 */ /* 0x000fca0000000000 */
[----:B------:R-:W-:-:S06]  /*08e0*/  SHF.R.S32.HI R13, RZ, R12, R7 ;  /* 0x0000000cff0d7219 */ /* 0x000fcc0000011407 */
[----:B------:R-:W0:Y:S08]  /*08f0*/  BREV R13, R13 ;  /* 0x0000000d000d7301 */ /* 0x000e300000000000 */
[----:B0-----:R-:W0:Y:S02]  /*0900*/  FLO.U32.SH R15, R13 ;  /* 0x0000000d000f7300 */ /* 0x001e2400000e0400 */
[----:B0-----:R-:W-:Y:S01]  /*0910*/  ISETP.NE.AND P0, PT, R15, -0x1, PT ;  /* 0xffffffff0f00780c */ /* 0x001fe20003f05270 */
[----:B------:R-:W-:Y:S01]  /*0920*/  IMAD.IADD R12, R12, 0x1, R15 ;  /* 0x000000010c0c7824 */ /* 0x000fe200078e020f */
[----:B---3--:R-:W-:-:S11]  /*0930*/  LOP3.LUT R10, R9, R10, RZ, 0xfc, !PT ;  /* 0x0000000a090a7212 */ /* 0x008fd600078efcff */
[----:B------:R-:W-:Y:S05]  /*0940*/  @P0 BRA `(.L_x_27) ;  /* 0xfffffffc00d40947 */ /* 0x000fea000383ffff */
.L_x_26:
[----:B------:R-:W-:Y:S05]  /*0950*/  BSYNC.RECONVERGENT B1 ;  /* 0x0000000000017941 */ /* 0x000fea0003800200 */
.L_x_25:
[----:B012---:R-:W-:-:S05]  /*0960*/  LOP3.LUT R11, R11, R10, RZ, 0xc0, !PT ;  /* 0x0000000a0b0b7212 */ /* 0x007fca00078ec0ff */
[----:B------:R3:W-:Y:S02]  /*0970*/  STG.E desc[UR6][R2.64], R11 ;  /* 0x0000000b02007986 */ /* 0x0007e4000c101906 */
.L_x_24:
[----:B------:R-:W-:Y:S05]  /*0980*/  BSYNC.RECONVERGENT B0 ;  /* 0x0000000000007941 */ /* 0x000fea0003800200 */
.L_x_23:
[----:B------:R-:W-:Y:S01]  /*0990*/  ISETP.NE.AND P0, PT, R6, R11, PT ;  /* 0x0000000b0600720c */ /* 0x000fe20003f05270 */
[----:B0123--:R-:W0:-:S12]  /*09a0*/  S2R R3, SR_TID.Y ;  /* 0x0000000000037919 */ /* 0x00fe180000002200 */
[----:B------:R-:W-:-:S05]  /*09b0*/  @P0 MOV R4, 0x1 ;  /* 0x0000000100040802 */ /* 0x000fca0000000f00 */
[----:B------:R-:W-:Y:S01]  /*09c0*/  @P0 STS [UR4], R4 ;  /* 0x00000004ff000988 */ /* 0x000fe20008000804 */
[----:B------:R-:W-:Y:S01]  /*09d0*/  BAR.SYNC.DEFER_BLOCKING 0x0 ;  /* 0x0000000000007b1d */ /* 0x000fe20000010000 */
[----:B0-----:R-:W-:-:S05]  /*09e0*/  LOP3.LUT P0, RZ, R0, R3, RZ, 0xfc, !PT ;  /* 0x0000000300ff7212 */ /* 0x001fca000780fcff */
[----:B------:R-:W0:Y:S02]  /*09f0*/  LDS R2, [UR4] ;  /* 0x00000004ff027984 */ /* 0x000e240008000800 */
[----:B0-----:R-:W-:-:S13]  /*0a00*/  ISETP.EQ.OR P0, PT, R2, RZ, P0 ;  /* 0x000000ff0200720c */ /* 0x001fda0000702670 */
[----:B------:R-:W-:Y:S05]  /*0a10*/  @P0 EXIT ;  /* 0x000000000000094d */ /* 0x000fea0003800000 */
[----:B------:R-:W0:Y:S01]  /*0a20*/  LDC.64 R2, c[0x0][0x398] ;  /* 0x0000e600ff027b82 */ /* 0x000e220000000a00 */
[----:B------:R-:W-:-:S05]  /*0a30*/  IMAD.MOV.U32 R5, RZ, RZ, 0x1 ;  /* 0x00000001ff057424 */ /* 0x000fca00078e00ff */
[----:B0-----:R-:W-:Y:S01]  /*0a40*/  STG.E desc[UR6][R2.64], R5 ;  /* 0x0000000502007986 */ /* 0x001fe2000c101906 */
[----:B------:R-:W-:Y:S05]  /*0a50*/  EXIT ;  /* 0x000000000000794d */ /* 0x000fea0003800000 */
.L_x_28:
        /* <DEDUP_REMOVED lines=10> */
.L_x_32:


//--------------------- .nv.shared.reduce_bounds  --------------------------
	.section	.nv.shared.reduce_bounds,"aw",@nobits
	.sectionflags	@""
	.align	16
	.zero		1024


//--------------------- .nv.shared.reserved.0     --------------------------
	.section	.nv.shared.reserved.0,"aw",@nobits
	.weak		__nv_reservedSMEM_offset_0_alias
	.size		__nv_reservedSMEM_offset_0_alias, 0, 64
	.other		__nv_reservedSMEM_offset_0_alias,@"STO_CUDA_RESERVED_SHARED STV_DEFAULT"
__nv_reservedSMEM_offset_0_alias:
	.zero		0
	.zero		64


//--------------------- .nv.shared.count_domains  --------------------------
	.section	.nv.shared.count_domains,"aw",@nobits
	.sectionflags	@""
	.align	16
	.zero		1024


//--------------------- .nv.shared.collect_ids    --------------------------
	.section	.nv.shared.collect_ids,"aw",@nobits
	.sectionflags	@""
	.align	16
	.zero		1024


//--------------------- .nv.shared.iterate_ac     --------------------------
	.section	.nv.shared.iterate_ac,"aw",@nobits
	.sectionflags	@""
	.align	16
.nv.shared.iterate_ac:
	.zero		1040


//--------------------- .nv.constant0.reduce_bounds --------------------------
	.section	.nv.constant0.reduce_bounds,"a",@progbits
	.sectionflags	@""
	.align	4
.nv.constant0.reduce_bounds:
	.zero		920


//--------------------- .nv.constant0.count_domains --------------------------
	.section	.nv.constant0.count_domains,"a",@progbits
	.sectionflags	@""
	.align	4
.nv.constant0.count_domains:
	.zero		916


//--------------------- .nv.constant0.collect_ids --------------------------
	.section	.nv.constant0.collect_ids,"a",@progbits
	.sectionflags	@""
	.align	4
.nv.constant0.collect_ids:
	.zero		928


//--------------------- .nv.constant0.iterate_ac  --------------------------
	.section	.nv.constant0.iterate_ac,"a",@progbits
	.sectionflags	@""
	.align	4
.nv.constant0.iterate_ac:
	.zero		928


//--------------------- SYMBOLS --------------------------

	.type		.nv.reservedSmem.offset0,@object
	.size		.nv.reservedSmem.offset0,0x4
	.type		.nv.reservedSmem.cap,@object
	.size		.nv.reservedSmem.cap,0x4
